	.headerflags	@"EF_CUDA_TEXMODE_UNIFIED EF_CUDA_64BIT_ADDRESS EF_CUDA_ACCELERATORS EF_CUDA_SM90 EF_CUDA_VIRTUAL_SM(EF_CUDA_SM90)"
	.elftype	@"ET_EXEC"


//--------------------- .nv.info                  --------------------------
	.section	.nv.info,"",@"SHT_CUDA_INFO"
	.align	4


	//----- nvinfo : EIATTR_REGCOUNT
	.align		4
        /*0000*/ 	.byte	0x04, 0x2f
        /*0002*/ 	.short	(.L_3 - .L_2)
	.align		4
.L_2:
        /*0004*/ 	.word	index@(triton_poi_fused__native_batch_norm_legit_no_training_add_native_batch_norm_backward_relu_16)
        /*0008*/ 	.word	0x00000016


	//----- nvinfo : EIATTR_MIN_STACK_SIZE
	.align		4
.L_3:
        /*000c*/ 	.byte	0x04, 0x12
        /*000e*/ 	.short	(.L_5 - .L_4)
	.align		4
.L_4:
        /*0010*/ 	.word	index@(triton_poi_fused__native_batch_norm_legit_no_training_add_native_batch_norm_backward_relu_16)
        /*0014*/ 	.word	0x00000000


	//----- nvinfo : EIATTR_FRAME_SIZE
	.align		4
.L_5:
        /*0018*/ 	.byte	0x04, 0x11
        /*001a*/ 	.short	(.L_7 - .L_6)
	.align		4
.L_6:
        /*001c*/ 	.word	index@(triton_poi_fused__native_batch_norm_legit_no_training_add_native_batch_norm_backward_relu_16)
        /*0020*/ 	.word	0x00000000


	//----- nvinfo : EIATTR_MIN_STACK_SIZE
	.align		4
.L_7:
        /*0024*/ 	.byte	0x04, 0x12
        /*0026*/ 	.short	(.L_9 - .L_8)
	.align		4
.L_8:
        /*0028*/ 	.word	index@(triton_poi_fused__native_batch_norm_legit_no_training_add_native_batch_norm_backward_relu_16)
        /*002c*/ 	.word	0x00000000
.L_9:


//--------------------- .nv.info.triton_poi_fused__native_batch_norm_legit_no_training_add_native_batch_norm_backward_relu_16 --------------------------
	.section	.nv.info.triton_poi_fused__native_batch_norm_legit_no_training_add_native_batch_norm_backward_relu_16,"",@"SHT_CUDA_INFO"
	.sectionflags	@""
	.align	4


	//----- nvinfo : EIATTR_CUDA_API_VERSION
	.align		4
        /*0000*/ 	.byte	0x04, 0x37
        /*0002*/ 	.short	(.L_11 - .L_10)
.L_10:
        /*0004*/ 	.word	0x0000007c


	//----- nvinfo : EIATTR_KPARAM_INFO
	.align		4
.L_11:
        /*0008*/ 	.byte	0x04, 0x17
        /*000a*/ 	.short	(.L_13 - .L_12)
.L_12:
        /*000c*/ 	.word	0x00000000
        /*0010*/ 	.short	0x0009
        /*0012*/ 	.short	0x0048
        /*0014*/ 	.byte	0x00, 0xf0, 0x11, 0x00


	//----- nvinfo : EIATTR_KPARAM_INFO
	.align		4
.L_13:
        /*0018*/ 	.byte	0x04, 0x17
        /*001a*/ 	.short	(.L_15 - .L_14)
.L_14:
        /*001c*/ 	.word	0x00000000
        /*0020*/ 	.short	0x0008
        /*0022*/ 	.short	0x0040
        /*0024*/ 	.byte	0x00, 0xf4, 0x21, 0x00


	//----- nvinfo : EIATTR_KPARAM_INFO
	.align		4
.L_15:
        /*0028*/ 	.byte	0x04, 0x17
        /*002a*/ 	.short	(.L_17 - .L_16)
.L_16:
        /*002c*/ 	.word	0x00000000
        /*0030*/ 	.short	0x0007
        /*0032*/ 	.short	0x0038
        /*0034*/ 	.byte	0x00, 0xf4, 0x21, 0x00


	//----- nvinfo : EIATTR_KPARAM_INFO
	.align		4
.L_17:
        /*0038*/ 	.byte	0x04, 0x17
        /*003a*/ 	.short	(.L_19 - .L_18)
.L_18:
        /*003c*/ 	.word	0x00000000
        /*0040*/ 	.short	0x0006
        /*0042*/ 	.short	0x0030
        /*0044*/ 	.byte	0x00, 0xf4, 0x21, 0x00


	//----- nvinfo : EIATTR_KPARAM_INFO
	.align		4
.L_19:
        /*0048*/ 	.byte	0x04, 0x17
        /*004a*/ 	.short	(.L_21 - .L_20)
.L_20:
        /*004c*/ 	.word	0x00000000
        /*0050*/ 	.short	0x0005
        /*0052*/ 	.short	0x0028
        /*0054*/ 	.byte	0x00, 0xf4, 0x21, 0x00


	//----- nvinfo : EIATTR_KPARAM_INFO
	.align		4
.L_21:
        /*0058*/ 	.byte	0x04, 0x17
        /*005a*/ 	.short	(.L_23 - .L_22)
.L_22:
        /*005c*/ 	.word	0x00000000
        /*0060*/ 	.short	0x0004
        /*0062*/ 	.short	0x0020
        /*0064*/ 	.byte	0x00, 0xf4, 0x21, 0x00


	//----- nvinfo : EIATTR_KPARAM_INFO
	.align		4
.L_23:
        /*0068*/ 	.byte	0x04, 0x17
        /*006a*/ 	.short	(.L_25 - .L_24)
.L_24:
        /*006c*/ 	.word	0x00000000
        /*0070*/ 	.short	0x0003
        /*0072*/ 	.short	0x0018
        /*0074*/ 	.byte	0x00, 0xf4, 0x21, 0x00


	//----- nvinfo : EIATTR_KPARAM_INFO
	.align		4
.L_25:
        /*0078*/ 	.byte	0x04, 0x17
        /*007a*/ 	.short	(.L_27 - .L_26)
.L_26:
        /*007c*/ 	.word	0x00000000
        /*0080*/ 	.short	0x0002
        /*0082*/ 	.short	0x0010
        /*0084*/ 	.byte	0x00, 0xf4, 0x21, 0x00


	//----- nvinfo : EIATTR_KPARAM_INFO
	.align		4
.L_27:
        /*0088*/ 	.byte	0x04, 0x17
        /*008a*/ 	.short	(.L_29 - .L_28)
.L_28:
        /*008c*/ 	.word	0x00000000
        /*0090*/ 	.short	0x0001
        /*0092*/ 	.short	0x0008
        /*0094*/ 	.byte	0x00, 0xf4, 0x21, 0x00


	//----- nvinfo : EIATTR_KPARAM_INFO
	.align		4
.L_29:
        /*0098*/ 	.byte	0x04, 0x17
        /*009a*/ 	.short	(.L_31 - .L_30)
.L_30:
        /*009c*/ 	.word	0x00000000
        /*00a0*/ 	.short	0x0000
        /*00a2*/ 	.short	0x0000
        /*00a4*/ 	.byte	0x00, 0xf4, 0x21, 0x00


	//----- nvinfo : EIATTR_SPARSE_MMA_MASK
	.align		4
.L_31:
        /*00a8*/ 	.byte	0x03, 0x50
        /*00aa*/ 	.short	0x0000


	//----- nvinfo : EIATTR_MAXREG_COUNT
	.align		4
        /*00ac*/ 	.byte	0x03, 0x1b
        /*00ae*/ 	.short	0x00ff


	//----- nvinfo : EIATTR_EXIT_INSTR_OFFSETS
	.align		4
        /*00b0*/ 	.byte	0x04, 0x1c
        /*00b2*/ 	.short	(.L_33 - .L_32)


	//   ....[0]....
.L_32:
        /*00b4*/ 	.word	0x00000490


	//----- nvinfo : EIATTR_REQNTID
	.align		4
.L_33:
        /*00b8*/ 	.byte	0x04, 0x10
        /*00ba*/ 	.short	(.L_35 - .L_34)
.L_34:
        /*00bc*/ 	.word	0x00000100
        /*00c0*/ 	.word	0x00000001
        /*00c4*/ 	.word	0x00000001


	//----- nvinfo : EIATTR_CBANK_PARAM_SIZE
	.align		4
.L_35:
        /*00c8*/ 	.byte	0x03, 0x19
        /*00ca*/ 	.short	0x004c


	//----- nvinfo : EIATTR_PARAM_CBANK
	.align		4
        /*00cc*/ 	.byte	0x04, 0x0a
        /*00ce*/ 	.short	(.L_37 - .L_36)
	.align		4
.L_36:
        /*00d0*/ 	.word	index@(.nv.constant0.triton_poi_fused__native_batch_norm_legit_no_training_add_native_batch_norm_backward_relu_16)
        /*00d4*/ 	.short	0x0210
        /*00d6*/ 	.short	0x004c


	//----- nvinfo : EIATTR_SW_WAR
	.align		4
.L_37:
        /*00d8*/ 	.byte	0x04, 0x36
        /*00da*/ 	.short	(.L_39 - .L_38)
.L_38:
        /*00dc*/ 	.word	0x00000008
.L_39:


//--------------------- .nv.callgraph             --------------------------
	.section	.nv.callgraph,"",@"SHT_CUDA_CALLGRAPH"
	.align	4
	.sectionentsize	8
	.align		4
        /*0000*/ 	.word	0x00000000
	.align		4
        /*0004*/ 	.word	0xffffffff
	.align		4
        /*0008*/ 	.word	0x00000000
	.align		4
        /*000c*/ 	.word	0xfffffffe
	.align		4
        /*0010*/ 	.word	0x00000000
	.align		4
        /*0014*/ 	.word	0xfffffffd
	.align		4
        /*0018*/ 	.word	0x00000000
	.align		4
        /*001c*/ 	.word	0xfffffffc


//--------------------- .nv.constant4             --------------------------
	.section	.nv.constant4,"a",@progbits
	.align	8
	.align		8
.nv.constant4:
        /*0000*/ 	.dword	_$_str
	.align		8
        /*0008*/ 	.dword	_$_str_$_2


//--------------------- .text.triton_poi_fused__native_batch_norm_legit_no_training_add_native_batch_norm_backward_relu_16 --------------------------
	.section	.text.triton_poi_fused__native_batch_norm_legit_no_training_add_native_batch_norm_backward_relu_16,"ax",@progbits
	.align	128
        .global         triton_poi_fused__native_batch_norm_legit_no_training_add_native_batch_norm_backward_relu_16
        .type           triton_poi_fused__native_batch_norm_legit_no_training_add_native_batch_norm_backward_relu_16,@function
        .size           triton_poi_fused__native_batch_norm_legit_no_training_add_native_batch_norm_backward_relu_16,(.L_x_1 - triton_poi_fused__native_batch_norm_legit_no_training_add_native_batch_norm_backward_relu_16)
        .other          triton_poi_fused__native_batch_norm_legit_no_training_add_native_batch_norm_backward_relu_16,@"STO_CUDA_ENTRY STV_DEFAULT"
triton_poi_fused__native_batch_norm_legit_no_training_add_native_batch_norm_backward_relu_16:
.text.triton_poi_fused__native_batch_norm_legit_no_training_add_native_batch_norm_backward_relu_16:
[----:B------:R-:W-:Y:S01]  /*0000*/  LDC R1, c[0x0][0x28] ;  /* 0x00000a00ff017b82 */ /* 0x000fe20000000800 */
[----:B------:R-:W1:Y:S07]  /*0010*/  S2R R0, SR_TID.X ;  /* 0x0000000000007919 */ /* 0x000e6e0000002100 */
[----:B------:R-:W2:Y:S01]  /*0020*/  LDC.64 R2, c[0x0][0x230] ;  /* 0x00008c00ff027b82 */ /* 0x000ea20000000a00 */
[----:B------:R-:W-:Y:S01]  /*0030*/  ULDC.64 UR4, c[0x0][0x208] ;  /* 0x0000820000047ab9 */ /* 0x000fe20000000a00 */
[----:B------:R-:W3:Y:S06]  /*0040*/  S2R R5, SR_CTAID.X ;  /* 0x0000000000057919 */ /* 0x000eec0000002500 */
[----:B------:R-:W4:Y:S08]  /*0050*/  LDC.64 R8, c[0x0][0x218] ;  /* 0x00008600ff087b82 */ /* 0x000f300000000a00 */
[----:B------:R-:W5:Y:S08]  /*0060*/  LDC.64 R6, c[0x0][0x220] ;  /* 0x00008800ff067b82 */ /* 0x000f700000000a00 */
[----:B------:R-:W5:Y:S01]  /*0070*/  LDC.64 R14, c[0x0][0x228] ;  /* 0x00008a00ff0e7b82 */ /* 0x000f620000000a00 */
[----:B-1----:R-:W-:-:S07]  /*0080*/  SHF.L.U32 R0, R0, 0x1, RZ ;  /* 0x0000000100007819 */ /* 0x002fce00000006ff */
[----:B------:R-:W1:Y:S01]  /*0090*/  LDC.64 R12, c[0x0][0x240] ;  /* 0x00009000ff0c7b82 */ /* 0x000e620000000a00 */
[----:B------:R-:W-:-:S04]  /*00a0*/  LOP3.LUT R0, R0, 0x1fe, RZ, 0xc0, !PT ;  /* 0x000001fe00007812 */ /* 0x000fc800078ec0ff */
[----:B---3--:R-:W-:-:S03]  /*00b0*/  LEA R0, R5, R0, 0x9 ;  /* 0x0000000005007211 */ /* 0x008fc600078e48ff */
[----:B------:R-:W3:Y:S02]  /*00c0*/  LDC.64 R16, c[0x0][0x238] ;  /* 0x00008e00ff107b82 */ /* 0x000ee40000000a00 */
[----:B------:R-:W-:-:S05]  /*00d0*/  IMAD.HI R4, R0, 0x66666667, RZ ;  /* 0x6666666700047827 */ /* 0x000fca00078e02ff */
[----:B------:R-:W-:-:S04]  /*00e0*/  SHF.R.U32.HI R5, RZ, 0x1f, R4 ;  /* 0x0000001fff057819 */ /* 0x000fc80000011604 */
[----:B------:R-:W-:-:S05]  /*00f0*/  LEA.HI.SX32 R5, R4, R5, 0x19 ;  /* 0x0000000504057211 */ /* 0x000fca00078fcaff */
[----:B------:R-:W-:Y:S02]  /*0100*/  IMAD R10, R5, -0x140, R0 ;  /* 0xfffffec0050a7824 */ /* 0x000fe400078e0200 */
[----:B------:R-:W3:Y:S02]  /*0110*/  LDC.64 R4, c[0x0][0x210] ;  /* 0x00008400ff047b82 */ /* 0x000ee40000000a00 */
[----:B--2---:R-:W-:-:S06]  /*0120*/  IMAD.WIDE R2, R10, 0x4, R2 ;  /* 0x000000040a027825 */ /* 0x004fcc00078e0202 */
[----:B------:R-:W2:Y:S01]  /*0130*/  LDG.E.EL.64 R2, desc[UR4][R2.64] ;  /* 0x0000000402027981 */ /* 0x000ea2000c2e1b00 */
[----:B----4-:R-:W-:-:S04]  /*0140*/  IMAD.WIDE R8, R0, 0x4, R8 ;  /* 0x0000000400087825 */ /* 0x010fc800078e0208 */
[----:B-----5:R-:W-:Y:S02]  /*0150*/  IMAD.WIDE R6, R0, 0x4, R6 ;  /* 0x0000000400067825 */ /* 0x020fe400078e0206 */
[----:B------:R-:W4:Y:S02]  /*0160*/  LDG.E.64 R8, desc[UR4][R8.64] ;  /* 0x0000000408087981 */ /* 0x000f24000c1e1b00 */
[C---:B0-----:R-:W-:Y:S02]  /*0170*/  IMAD.WIDE R14, R10.reuse, 0x4, R14 ;  /* 0x000000040a0e7825 */ /* 0x041fe400078e020e */
[----:B------:R-:W5:Y:S02]  /*0180*/  LDG.E.64 R6, desc[UR4][R6.64] ;  /* 0x0000000406067981 */ /* 0x000f64000c1e1b00 */
[----:B-1----:R-:W-:Y:S02]  /*0190*/  IMAD.WIDE R12, R10, 0x4, R12 ;  /* 0x000000040a0c7825 */ /* 0x002fe400078e020c */
[----:B------:R-:W4:Y:S02]  /*01a0*/  LDG.E.EL.64 R14, desc[UR4][R14.64] ;  /* 0x000000040e0e7981 */ /* 0x000f24000c2e1b00 */
[----:B---3--:R-:W-:-:S02]  /*01b0*/  IMAD.WIDE R4, R0, 0x4, R4 ;  /* 0x0000000400047825 */ /* 0x008fc400078e0204 */
[----:B------:R-:W3:Y:S04]  /*01c0*/  LDG.E.EL.64 R12, desc[UR4][R12.64] ;  /* 0x000000040c0c7981 */ /* 0x000ee8000c2e1b00 */
[----:B------:R-:W4:Y:S01]  /*01d0*/  LDG.E.64 R4, desc[UR4][R4.64] ;  /* 0x0000000404047981 */ /* 0x000f22000c1e1b00 */
[----:B------:R-:W-:-:S05]  /*01e0*/  IMAD.WIDE R16, R10, 0x4, R16 ;  /* 0x000000040a107825 */ /* 0x000fca00078e0210 */
[----:B------:R0:W3:Y:S02]  /*01f0*/  LDG.E.EL.64 R10, desc[UR4][R16.64] ;  /* 0x00000004100a7981 */ /* 0x0000e4000c2e1b00 */
[----:B0-----:R-:W-:Y:S01]  /*0200*/  HFMA2.MMA R17, -RZ, RZ, 1.625, 0 ;  /* 0x3e800000ff117435 */ /* 0x001fe200000001ff */
[----:B--2---:R-:W-:Y:S01]  /*0210*/  FADD R2, R2, 9.9999997473787516356e-06 ;  /* 0x3727c5ac02027421 */ /* 0x004fe20000000000 */
[----:B------:R-:W-:-:S03]  /*0220*/  FADD R3, R3, 9.9999997473787516356e-06 ;  /* 0x3727c5ac03037421 */ /* 0x000fc60000000000 */
[----:B------:R-:W0:Y:S08]  /*0230*/  MUFU.SQRT R18, R2 ;  /* 0x0000000200127308 */ /* 0x000e300000002000 */
[----:B------:R1:W2:Y:S01]  /*0240*/  MUFU.SQRT R19, R3 ;  /* 0x0000000300137308 */ /* 0x0002a20000002000 */
[C---:B0-----:R-:W-:Y:S02]  /*0250*/  FSETP.GT.AND P0, PT, R18.reuse, 8.50705917302346158658e+37, PT ;  /* 0x7e8000001200780b */ /* 0x041fe40003f04000 */
[----:B------:R-:W-:Y:S01]  /*0260*/  FSETP.GEU.AND P2, PT, R18, 1.175494350822287508e-38, PT ;  /* 0x008000001200780b */ /* 0x000fe20003f4e000 */
[----:B-1----:R-:W0:Y:S01]  /*0270*/  LDC.64 R2, c[0x0][0x248] ;  /* 0x00009200ff027b82 */ /* 0x002e220000000a00 */
[----:B--2---:R-:W-:-:S02]  /*0280*/  FSETP.GT.AND P1, PT, R19, 8.50705917302346158658e+37, PT ;  /* 0x7e8000001300780b */ /* 0x004fc40003f24000 */
[----:B------:R-:W-:-:S07]  /*0290*/  FSETP.GEU.AND P3, PT, R19, 1.175494350822287508e-38, PT ;  /* 0x008000001300780b */ /* 0x000fce0003f6e000 */
[----:B------:R-:W-:-:S04]  /*02a0*/  @P0 FMUL R18, R18, 0.25 ;  /* 0x3e80000012120820 */ /* 0x000fc80000400000 */
[----:B------:R-:W-:Y:S01]  /*02b0*/  @!P2 FMUL R18, R18, 16777216 ;  /* 0x4b8000001212a820 */ /* 0x000fe20000400000 */
[----:B------:R-:W-:-:S04]  /*02c0*/  @P1 FMUL R19, R19, 0.25 ;  /* 0x3e80000013131820 */ /* 0x000fc80000400000 */
[----:B------:R-:W-:Y:S01]  /*02d0*/  @!P3 FMUL R19, R19, 16777216 ;  /* 0x4b8000001313b820 */ /* 0x000fe20000400000 */
[----:B------:R-:W1:Y:S01]  /*02e0*/  MUFU.RCP R18, R18 ;  /* 0x0000001200127308 */ /* 0x000e620000001000 */
[----:B----4-:R-:W-:Y:S01]  /*02f0*/  FADD R16, R5, R9 ;  /* 0x0000000905107221 */ /* 0x010fe20000000000 */
[----:B------:R-:W-:-:S06]  /*0300*/  FADD R5, R4, R8 ;  /* 0x0000000804057221 */ /* 0x000fcc0000000000 */
[----:B------:R-:W2:Y:S01]  /*0310*/  MUFU.RCP R19, R19 ;  /* 0x0000001300137308 */ /* 0x000ea20000001000 */
[----:B------:R-:W-:Y:S01]  /*0320*/  FSEL R9, R17, 1, P0 ;  /* 0x3f80000011097808 */ /* 0x000fe20000000000 */
[----:B-----5:R-:W-:Y:S01]  /*0330*/  FADD R16, R7, R16 ;  /* 0x0000001007107221 */ /* 0x020fe20000000000 */
[----:B------:R-:W-:Y:S01]  /*0340*/  FSEL R8, R17, 1, P1 ;  /* 0x3f80000011087808 */ /* 0x000fe20000800000 */
[----:B------:R-:W-:Y:S02]  /*0350*/  FADD R7, R6, R5 ;  /* 0x0000000506077221 */ /* 0x000fe40000000000 */
[----:B------:R-:W4:Y:S01]  /*0360*/  LDC.64 R4, c[0x0][0x250] ;  /* 0x00009400ff047b82 */ /* 0x000f220000000a00 */
[----:B------:R-:W-:Y:S01]  /*0370*/  @!P2 FMUL R9, R9, 16777216 ;  /* 0x4b8000000909a820 */ /* 0x000fe20000400000 */
[----:B------:R-:W-:Y:S01]  /*0380*/  @!P3 FMUL R8, R8, 16777216 ;  /* 0x4b8000000808b820 */ /* 0x000fe20000400000 */
[----:B------:R-:W-:Y:S01]  /*0390*/  FADD R15, -R15, R16 ;  /* 0x000000100f0f7221 */ /* 0x000fe20000000100 */
[----:B------:R-:W-:Y:S01]  /*03a0*/  FADD R14, -R14, R7 ;  /* 0x000000070e0e7221 */ /* 0x000fe20000000100 */
[----:B-1----:R-:W-:Y:S01]  /*03b0*/  FMUL R9, R18, R9 ;  /* 0x0000000912097220 */ /* 0x002fe20000400000 */
[----:B--2---:R-:W-:-:S03]  /*03c0*/  FMUL R8, R19, R8 ;  /* 0x0000000813087220 */ /* 0x004fc60000400000 */
[----:B------:R-:W-:Y:S01]  /*03d0*/  FMUL R9, R14, R9 ;  /* 0x000000090e097220 */ /* 0x000fe20000400000 */
[----:B------:R-:W-:-:S03]  /*03e0*/  FMUL R8, R15, R8 ;  /* 0x000000080f087220 */ /* 0x000fc60000400000 */
[----:B---3--:R-:W-:Y:S01]  /*03f0*/  FFMA R9, R10, R9, R12 ;  /* 0x000000090a097223 */ /* 0x008fe2000000000c */
[----:B------:R-:W-:-:S04]  /*0400*/  FFMA R8, R11, R8, R13 ;  /* 0x000000080b087223 */ /* 0x000fc8000000000d */
[C---:B------:R-:W-:Y:S02]  /*0410*/  FSETP.GEU.AND P0, PT, R9.reuse, RZ, PT ;  /* 0x000000ff0900720b */ /* 0x040fe40003f0e000 */
[----:B------:R-:W-:Y:S01]  /*0420*/  FSETP.GEU.AND P1, PT, R8, RZ, PT ;  /* 0x000000ff0800720b */ /* 0x000fe20003f2e000 */
[----:B0-----:R-:W-:Y:S01]  /*0430*/  IMAD.WIDE R2, R0, 0x4, R2 ;  /* 0x0000000400027825 */ /* 0x001fe200078e0202 */
[----:B------:R-:W-:Y:S02]  /*0440*/  FSEL R6, R9, RZ, P0 ;  /* 0x000000ff09067208 */ /* 0x000fe40000000000 */
[----:B------:R-:W-:Y:S01]  /*0450*/  FSEL R7, R8, RZ, P1 ;  /* 0x000000ff08077208 */ /* 0x000fe20000800000 */
[----:B----4-:R-:W-:-:S04]  /*0460*/  IMAD.WIDE R4, R0, 0x4, R4 ;  /* 0x0000000400047825 */ /* 0x010fc800078e0204 */
[----:B------:R-:W-:Y:S04]  /*0470*/  STG.E.64 desc[UR4][R2.64], R6 ;  /* 0x0000000602007986 */ /* 0x000fe8000c101b04 */
[----:B------:R-:W-:Y:S01]  /*0480*/  STG.E.64 desc[UR4][R4.64], R14 ;  /* 0x0000000e04007986 */ /* 0x000fe2000c101b04 */
[----:B------:R-:W-:Y:S05]  /*0490*/  EXIT ;  /* 0x000000000000794d */ /* 0x000fea0003800000 */
.L_x_0:
[----:B------:R-:W-:-:S00]  /*04a0*/  BRA `(.L_x_0) ;  /* 0xfffffffc00fc7947 */ /* 0x000fc0000383ffff */
[----:B------:R-:W-:-:S00]  /*04b0*/  NOP ;  /* 0x0000000000007918 */ /* 0x000fc00000000000 */
        /* <DEDUP_REMOVED lines=12> */
.L_x_1:


//--------------------- .nv.global.init           --------------------------
	.section	.nv.global.init,"aw",@progbits
.nv.global.init:
	.type		_$_str,@object
	.size		_$_str,(_$_str_$_2 - _$_str)
_$_str:
        /*0000*/ 	.byte	0x5f, 0x5f, 0x43, 0x55, 0x44, 0x41, 0x5f, 0x46, 0x54, 0x5a, 0x00
	.type		_$_str_$_2,@object
	.size		_$_str_$_2,(.L_1 - _$_str_$_2)
_$_str_$_2:
        /*000b*/ 	.byte	0x5f, 0x5f, 0x43, 0x55, 0x44, 0x41, 0x5f, 0x50, 0x52, 0x45, 0x43, 0x5f, 0x53, 0x51, 0x52, 0x54
        /*001b*/ 	.byte	0x00
.L_1:


//--------------------- .nv.constant0.triton_poi_fused__native_batch_norm_legit_no_training_add_native_batch_norm_backward_relu_16 --------------------------
	.section	.nv.constant0.triton_poi_fused__native_batch_norm_legit_no_training_add_native_batch_norm_backward_relu_16,"a",@progbits
	.sectionflags	@""
	.align	4
.nv.constant0.triton_poi_fused__native_batch_norm_legit_no_training_add_native_batch_norm_backward_relu_16:
	.zero		604
